//
// Generated by NVIDIA NVVM Compiler
//
// Compiler Build ID: CL-36424714
// Cuda compilation tools, release 13.0, V13.0.88
// Based on NVVM 20.0.0
//

.version 9.0
.target sm_100
.address_size 64

	// .globl	_Z10SlipKernelPdS_S_S_S_S_d
.extern .func  (.param .b32 func_retval0) vprintf
(
	.param .b64 vprintf_param_0,
	.param .b64 vprintf_param_1
)
;
.const .align 8 .f64 INVERSE_QUARTER_PI = 0d3FB45F306DC9C883;
.const .align 8 .f64 E = 0d3FA7C8817C8816C4;
.const .align 8 .f64 E_SQUARE = 0d3F61AD2277A43310;
// _ZZ10SlipKernelPdS_S_S_S_S_dE7cache_x has been demoted
// _ZZ10SlipKernelPdS_S_S_S_S_dE7cache_y has been demoted
.global .align 1 .b8 $str[21] = {70, 65, 73, 76, 69, 68, 50, 58, 32, 91, 37, 100, 58, 37, 100, 93, 32, 37, 102, 10};

.visible .entry _Z10SlipKernelPdS_S_S_S_S_d(
	.param .u64 .ptr .align 1 _Z10SlipKernelPdS_S_S_S_S_d_param_0,
	.param .u64 .ptr .align 1 _Z10SlipKernelPdS_S_S_S_S_d_param_1,
	.param .u64 .ptr .align 1 _Z10SlipKernelPdS_S_S_S_S_d_param_2,
	.param .u64 .ptr .align 1 _Z10SlipKernelPdS_S_S_S_S_d_param_3,
	.param .u64 .ptr .align 1 _Z10SlipKernelPdS_S_S_S_S_d_param_4,
	.param .u64 .ptr .align 1 _Z10SlipKernelPdS_S_S_S_S_d_param_5,
	.param .f64 _Z10SlipKernelPdS_S_S_S_S_d_param_6
)
{
	.local .align 16 .b8 	__local_depot0[16];
	.reg .b64 	%SP;
	.reg .b64 	%SPL;
	.reg .pred 	%p<7>;
	.reg .b32 	%r<28>;
	.reg .b32 	%f<11>;
	.reg .b64 	%rd<13>;
	.reg .b64 	%fd<3>;
	// demoted variable
	.shared .align 4 .b8 _ZZ10SlipKernelPdS_S_S_S_S_dE7cache_x[1024];
	// demoted variable
	.shared .align 4 .b8 _ZZ10SlipKernelPdS_S_S_S_S_dE7cache_y[1024];
	mov.u64 	%SPL, __local_depot0;
	cvta.local.u64 	%SP, %SPL;
	ld.param.u64 	%rd4, [_Z10SlipKernelPdS_S_S_S_S_d_param_4];
	ld.param.u64 	%rd5, [_Z10SlipKernelPdS_S_S_S_S_d_param_5];
	cvta.to.global.u64 	%rd6, %rd5;
	cvta.to.global.u64 	%rd7, %rd4;
	add.u64 	%rd8, %SP, 0;
	add.u64 	%rd1, %SPL, 0;
	mov.u32 	%r1, %ctaid.x;
	mov.u32 	%r2, %tid.x;
	shl.b32 	%r25, %r1, 4;
	or.b32  	%r4, %r25, 15;
	shr.u32 	%r15, %r2, 4;
	and.b32  	%r5, %r2, 15;
	shl.b32 	%r16, %r2, 2;
	mov.u32 	%r17, _ZZ10SlipKernelPdS_S_S_S_S_dE7cache_x;
	add.s32 	%r6, %r17, %r16;
	mov.u32 	%r18, _ZZ10SlipKernelPdS_S_S_S_S_dE7cache_y;
	add.s32 	%r7, %r18, %r16;
	cvt.rn.f32.u32 	%f1, %r1;
	mov.u32 	%r8, %ntid.x;
	mul.wide.u32 	%rd9, %r15, 8;
	add.s64 	%rd2, %rd7, %rd9;
	add.s64 	%rd3, %rd6, %rd9;
	cvt.rn.f32.u32 	%f2, %r25;
	mov.u64 	%rd10, $str;
$L__BB0_1:
	setp.lt.u32 	%p1, %r8, 32;
	st.shared.f32 	[%r6], %f1;
	st.shared.f32 	[%r7], %f1;
	bar.sync 	0;
	@%p1 bra 	$L__BB0_6;
	mov.b32 	%r27, 8;
	mov.u32 	%r26, %r8;
$L__BB0_3:
	setp.ge.u32 	%p2, %r5, %r27;
	@%p2 bra 	$L__BB0_5;
	ld.shared.f32 	%f3, [%r6];
	shl.b32 	%r20, %r27, 2;
	add.s32 	%r21, %r6, %r20;
	ld.shared.f32 	%f4, [%r21];
	add.f32 	%f5, %f3, %f4;
	st.shared.f32 	[%r6], %f5;
	ld.shared.f32 	%f6, [%r7];
	add.s32 	%r22, %r7, %r20;
	ld.shared.f32 	%f7, [%r22];
	add.f32 	%f8, %f6, %f7;
	st.shared.f32 	[%r7], %f8;
$L__BB0_5:
	shr.u32 	%r27, %r27, 1;
	bar.sync 	0;
	setp.gt.u32 	%p3, %r26, 63;
	shr.u32 	%r26, %r26, 1;
	@%p3 bra 	$L__BB0_3;
$L__BB0_6:
	setp.ne.s32 	%p4, %r5, 0;
	@%p4 bra 	$L__BB0_9;
	ld.shared.f32 	%f9, [%r6];
	cvt.f64.f32 	%fd1, %f9;
	st.global.f64 	[%rd2], %fd1;
	ld.shared.f32 	%f10, [%r7];
	cvt.f64.f32 	%fd2, %f10;
	st.global.f64 	[%rd3], %fd2;
	setp.eq.f32 	%p5, %f9, %f2;
	@%p5 bra 	$L__BB0_9;
	st.local.v2.u32 	[%rd1], {%r1, %r2};
	st.local.f64 	[%rd1+8], %fd1;
	cvta.global.u64 	%rd11, %rd10;
	{ // callseq 0, 0
	.param .b64 param0;
	st.param.b64 	[param0], %rd11;
	.param .b64 param1;
	st.param.b64 	[param1], %rd8;
	.param .b32 retval0;
	call.uni (retval0), 
	vprintf, 
	(
	param0, 
	param1
	);
	ld.param.b32 	%r23, [retval0];
	} // callseq 0
$L__BB0_9:
	add.s32 	%r25, %r25, 256;
	setp.le.u32 	%p6, %r25, %r4;
	@%p6 bra 	$L__BB0_1;
	ret;

}


// ===== COMPILED SASS (sm_100) =====

	.target	sm_100

	.elftype	@"ET_EXEC"


//--------------------- .note.nv.tkinfo           --------------------------
	.section	.note.nv.tkinfo,"",@"SHT_NOTE"
	.sectionflags	@"SHF_NOTE_NV_TKINFO"
	.tkinfo
        /*0018*/ 	.word	0x00000002
        /*0030*/ 	.string	""
        /*0030*/ 	.string	"ptxas"
        /*0030*/ 	.string	"Cuda compilation tools, release 13.0, V13.0.88"
        /*0030*/ 	.string	"Build cuda_13.0.r13.0/compiler.36424714_0"
        /*0030*/ 	.string	"-arch sm_100 -m 64 "



//--------------------- .note.nv.cuinfo           --------------------------
	.section	.note.nv.cuinfo,"",@"SHT_NOTE"
	.sectionflags	@"SHF_NOTE_NV_CUINFO"
        /*0018*/ 	.short	0x0002
        /*001a*/ 	.short	0x0064
        /*001c*/ 	.short	0x0082
	.zero		2


//--------------------- .nv.info                  --------------------------
	.section	.nv.info,"",@"SHT_CUDA_INFO"
	.align	4


	//----- nvinfo : EIATTR_REGCOUNT
	.align		4
        /*0000*/ 	.byte	0x04, 0x2f
        /*0002*/ 	.short	(.L_5 - .L_4)
	.align		4
.L_4:
        /*0004*/ 	.word	index@(_Z10SlipKernelPdS_S_S_S_S_d)
        /*0008*/ 	.word	0x0000001e


	//----- nvinfo : EIATTR_FRAME_SIZE
	.align		4
.L_5:
        /*000c*/ 	.byte	0x04, 0x11
        /*000e*/ 	.short	(.L_7 - .L_6)
	.align		4
.L_6:
        /*0010*/ 	.word	index@(_Z10SlipKernelPdS_S_S_S_S_d)
        /*0014*/ 	.word	0x00000010


	//----- nvinfo : EIATTR_MIN_STACK_SIZE
	.align		4
.L_7:
        /*0018*/ 	.byte	0x04, 0x12
        /*001a*/ 	.short	(.L_9 - .L_8)
	.align		4
.L_8:
        /*001c*/ 	.word	index@(_Z10SlipKernelPdS_S_S_S_S_d)
        /*0020*/ 	.word	0x00000010
.L_9:


//--------------------- .nv.compat                --------------------------
	.section	.nv.compat,"",@"SHT_CUDA_COMPAT_INFO"
	.align	4
        /*0000*/ 	.byte	0x02, 0x09, 0x00, 0x00, 0x02, 0x02, 0x01, 0x00, 0x02, 0x05, 0x05, 0x00, 0x03, 0x07, 0x01, 0x01
        /*0010*/ 	.byte	0x02, 0x03, 0x00, 0x00, 0x02, 0x06, 0x01, 0x00, 0x04, 0x0b, 0x08, 0x00, 0x09, 0x00, 0x00, 0x00
        /*0020*/ 	.byte	0x00, 0x00, 0x00, 0x00


//--------------------- .nv.info._Z10SlipKernelPdS_S_S_S_S_d --------------------------
	.section	.nv.info._Z10SlipKernelPdS_S_S_S_S_d,"",@"SHT_CUDA_INFO"
	.sectionflags	@""
	.align	4


	//----- nvinfo : EIATTR_CUDA_API_VERSION
	.align		4
        /*0000*/ 	.byte	0x04, 0x37
        /*0002*/ 	.short	(.L_11 - .L_10)
.L_10:
        /*0004*/ 	.word	0x00000082


	//----- nvinfo : EIATTR_KPARAM_INFO
	.align		4
.L_11:
        /*0008*/ 	.byte	0x04, 0x17
        /*000a*/ 	.short	(.L_13 - .L_12)
.L_12:
        /*000c*/ 	.word	0x00000000
        /*0010*/ 	.short	0x0006
        /*0012*/ 	.short	0x0030
        /*0014*/ 	.byte	0x00, 0xf0, 0x21, 0x00


	//----- nvinfo : EIATTR_KPARAM_INFO
	.align		4
.L_13:
        /*0018*/ 	.byte	0x04, 0x17
        /*001a*/ 	.short	(.L_15 - .L_14)
.L_14:
        /*001c*/ 	.word	0x00000000
        /*0020*/ 	.short	0x0005
        /*0022*/ 	.short	0x0028
        /*0024*/ 	.byte	0x00, 0xf5, 0x21, 0x00


	//----- nvinfo : EIATTR_KPARAM_INFO
	.align		4
.L_15:
        /*0028*/ 	.byte	0x04, 0x17
        /*002a*/ 	.short	(.L_17 - .L_16)
.L_16:
        /*002c*/ 	.word	0x00000000
        /*0030*/ 	.short	0x0004
        /*0032*/ 	.short	0x0020
        /*0034*/ 	.byte	0x00, 0xf5, 0x21, 0x00


	//----- nvinfo : EIATTR_KPARAM_INFO
	.align		4
.L_17:
        /*0038*/ 	.byte	0x04, 0x17
        /*003a*/ 	.short	(.L_19 - .L_18)
.L_18:
        /*003c*/ 	.word	0x00000000
        /*0040*/ 	.short	0x0003
        /*0042*/ 	.short	0x0018
        /*0044*/ 	.byte	0x00, 0xf5, 0x21, 0x00


	//----- nvinfo : EIATTR_KPARAM_INFO
	.align		4
.L_19:
        /*0048*/ 	.byte	0x04, 0x17
        /*004a*/ 	.short	(.L_21 - .L_20)
.L_20:
        /*004c*/ 	.word	0x00000000
        /*0050*/ 	.short	0x0002
        /*0052*/ 	.short	0x0010
        /*0054*/ 	.byte	0x00, 0xf5, 0x21, 0x00


	//----- nvinfo : EIATTR_KPARAM_INFO
	.align		4
.L_21:
        /*0058*/ 	.byte	0x04, 0x17
        /*005a*/ 	.short	(.L_23 - .L_22)
.L_22:
        /*005c*/ 	.word	0x00000000
        /*0060*/ 	.short	0x0001
        /*0062*/ 	.short	0x0008
        /*0064*/ 	.byte	0x00, 0xf5, 0x21, 0x00


	//----- nvinfo : EIATTR_KPARAM_INFO
	.align		4
.L_23:
        /*0068*/ 	.byte	0x04, 0x17
        /*006a*/ 	.short	(.L_25 - .L_24)
.L_24:
        /*006c*/ 	.word	0x00000000
        /*0070*/ 	.short	0x0000
        /*0072*/ 	.short	0x0000
        /*0074*/ 	.byte	0x00, 0xf5, 0x21, 0x00


	//----- nvinfo : EIATTR_SPARSE_MMA_MASK
	.align		4
.L_25:
        /*0078*/ 	.byte	0x03, 0x50
        /*007a*/ 	.short	0x0000


	//----- nvinfo : EIATTR_MAXREG_COUNT
	.align		4
        /*007c*/ 	.byte	0x03, 0x1b
        /*007e*/ 	.short	0x00ff


	//----- nvinfo : EIATTR_NUM_BARRIERS
	.align		4
        /*0080*/ 	.byte	0x02, 0x4c
        /*0082*/ 	.byte	0x01
	.zero		1


	//----- nvinfo : EIATTR_EXTERNS
	.align		4
        /*0084*/ 	.byte	0x04, 0x0f
        /*0086*/ 	.short	(.L_27 - .L_26)


	//   ....[0]....
	.align		4
.L_26:
        /*0088*/ 	.word	index@(vprintf)


	//----- nvinfo : EIATTR_MERCURY_ISA_VERSION
	.align		4
.L_27:
        /*008c*/ 	.byte	0x03, 0x5f
        /*008e*/ 	.short	0x0101


	//----- nvinfo : EIATTR_VRC_CTA_INIT_COUNT
	.align		4
        /*0090*/ 	.byte	0x02, 0x4a
	.zero		1
	.zero		1


	//----- nvinfo : EIATTR_SYSCALL_OFFSETS
	.align		4
        /*0094*/ 	.byte	0x04, 0x46
        /*0096*/ 	.short	(.L_29 - .L_28)


	//   ....[0]....
.L_28:
        /*0098*/ 	.word	0x00000510


	//----- nvinfo : EIATTR_EXIT_INSTR_OFFSETS
	.align		4
.L_29:
        /*009c*/ 	.byte	0x04, 0x1c
        /*009e*/ 	.short	(.L_31 - .L_30)


	//   ....[0]....
.L_30:
        /*00a0*/ 	.word	0x00000550


	//----- nvinfo : EIATTR_CRS_STACK_SIZE
	.align		4
.L_31:
        /*00a4*/ 	.byte	0x04, 0x1e
        /*00a6*/ 	.short	(.L_33 - .L_32)
.L_32:
        /*00a8*/ 	.word	0x00000000


	//----- nvinfo : EIATTR_CBANK_PARAM_SIZE
	.align		4
.L_33:
        /*00ac*/ 	.byte	0x03, 0x19
        /*00ae*/ 	.short	0x0038


	//----- nvinfo : EIATTR_PARAM_CBANK
	.align		4
        /*00b0*/ 	.byte	0x04, 0x0a
        /*00b2*/ 	.short	(.L_35 - .L_34)
	.align		4
.L_34:
        /*00b4*/ 	.word	index@(.nv.constant0._Z10SlipKernelPdS_S_S_S_S_d)
        /*00b8*/ 	.short	0x0380
        /*00ba*/ 	.short	0x0038


	//----- nvinfo : EIATTR_SW_WAR
	.align		4
.L_35:
        /*00bc*/ 	.byte	0x04, 0x36
        /*00be*/ 	.short	(.L_37 - .L_36)
.L_36:
        /*00c0*/ 	.word	0x00000008
.L_37:


//--------------------- .nv.callgraph             --------------------------
	.section	.nv.callgraph,"",@"SHT_CUDA_CALLGRAPH"
	.align	4
	.sectionentsize	8
	.align		4
        /*0000*/ 	.word	0x00000000
	.align		4
        /*0004*/ 	.word	0xffffffff
	.align		4
        /*0008*/ 	.word	index@(_Z10SlipKernelPdS_S_S_S_S_d)
	.align		4
        /*000c*/ 	.word	index@(vprintf)
	.align		4
        /*0010*/ 	.word	0x00000000
	.align		4
        /*0014*/ 	.word	0xfffffffe
	.align		4
        /*0018*/ 	.word	0x00000000
	.align		4
        /*001c*/ 	.word	0xfffffffd
	.align		4
        /*0020*/ 	.word	0x00000000
	.align		4
        /*0024*/ 	.word	0xfffffffc


//--------------------- .nv.constant4             --------------------------
	.section	.nv.constant4,"a",@progbits
	.align	8
	.align		8
.nv.constant4:
        /*0000*/ 	.dword	vprintf
	.align		8
        /*0008*/ 	.dword	$str


//--------------------- .nv.constant3             --------------------------
	.section	.nv.constant3,"a",@progbits
	.align	8
.nv.constant3:
	.type		INVERSE_QUARTER_PI,@object
	.size		INVERSE_QUARTER_PI,(E - INVERSE_QUARTER_PI)
INVERSE_QUARTER_PI:
        /*0000*/ 	.byte	0x83, 0xc8, 0xc9, 0x6d, 0x30, 0x5f, 0xb4, 0x3f
	.type		E,@object
	.size		E,(E_SQUARE - E)
E:
        /*0008*/ 	.byte	0xc4, 0x16, 0x88, 0x7c, 0x81, 0xc8, 0xa7, 0x3f
	.type		E_SQUARE,@object
	.size		E_SQUARE,(.L_2 - E_SQUARE)
E_SQUARE:
        /*0010*/ 	.byte	0x10, 0x33, 0xa4, 0x77, 0x22, 0xad, 0x61, 0x3f
.L_2:


//--------------------- .text._Z10SlipKernelPdS_S_S_S_S_d --------------------------
	.section	.text._Z10SlipKernelPdS_S_S_S_S_d,"ax",@progbits
	.align	128
        .global         _Z10SlipKernelPdS_S_S_S_S_d
        .type           _Z10SlipKernelPdS_S_S_S_S_d,@function
        .size           _Z10SlipKernelPdS_S_S_S_S_d,(.L_x_8 - _Z10SlipKernelPdS_S_S_S_S_d)
        .other          _Z10SlipKernelPdS_S_S_S_S_d,@"STO_CUDA_ENTRY STV_DEFAULT"
_Z10SlipKernelPdS_S_S_S_S_d:
.text._Z10SlipKernelPdS_S_S_S_S_d:
[----:B------:R-:W0:Y:S01]  /*0000*/  LDC R1, c[0x0][0x37c] ;  /* 0x0000df00ff017b82 */ /* 0x000e220000000800 */
[----:B------:R-:W1:Y:S07]  /*0010*/  S2R R23, SR_TID.X ;  /* 0x0000000000177919 */ /* 0x000e6e0000002100 */
[----:B------:R-:W2:Y:S01]  /*0020*/  S2UR UR5, SR_CgaCtaId ;  /* 0x00000000000579c3 */ /* 0x000ea20000008800 */
[----:B0-----:R-:W-:Y:S01]  /*0030*/  VIADD R1, R1, 0xfffffff0 ;  /* 0xfffffff001017836 */ /* 0x001fe20000000000 */
[----:B------:R-:W0:Y:S04]  /*0040*/  LDCU UR6, c[0x0][0x2f8] ;  /* 0x00005f00ff0677ac */ /* 0x000e280008000800 */
[----:B------:R-:W-:Y:S01]  /*0050*/  R2UR UR45, R1 ;  /* 0x00000000012d72ca */ /* 0x000fe200000e0000 */
[----:B------:R-:W3:Y:S01]  /*0060*/  LDCU UR7, c[0x0][0x2fc] ;  /* 0x00005f80ff0777ac */ /* 0x000ee20008000800 */
[----:B------:R-:W4:Y:S01]  /*0070*/  S2UR UR44, SR_CTAID.X ;  /* 0x00000000002c79c3 */ /* 0x000f220000002500 */
[----:B------:R-:W-:Y:S01]  /*0080*/  UMOV UR4, 0x400 ;  /* 0x0000040000047882 */ /* 0x000fe20000000000 */
[----:B------:R-:W5:Y:S06]  /*0090*/  LDCU.64 UR36, c[0x0][0x358] ;  /* 0x00006b00ff2477ac */ /* 0x000f6c0008000a00 */
[----:B------:R-:W5:Y:S01]  /*00a0*/  LDC.64 R18, c[0x0][0x3a0] ;  /* 0x0000e800ff127b82 */ /* 0x000f620000000a00 */
[----:B------:R-:W5:Y:S02]  /*00b0*/  LDCU UR38, c[0x0][0x360] ;  /* 0x00006c00ff2677ac */ /* 0x000f640008000800 */
[----:B0-----:R-:W-:-:S05]  /*00c0*/  UIADD3 UR39, UP0, UPT, UR45, UR6, URZ ;  /* 0x000000062d277290 */ /* 0x001fca000ff1e0ff */
[----:B------:R-:W0:Y:S01]  /*00d0*/  LDC.64 R16, c[0x0][0x3a8] ;  /* 0x0000ea00ff107b82 */ /* 0x000e220000000a00 */
[----:B--2---:R-:W-:Y:S02]  /*00e0*/  ULEA UR6, UR5, UR4, 0x18 ;  /* 0x0000000405067291 */ /* 0x004fe4000f8ec0ff */
[----:B------:R-:W-:Y:S02]  /*00f0*/  UIADD3 UR4, UPT, UPT, UR4, 0x400, URZ ;  /* 0x0000040004047890 */ /* 0x000fe4000fffe0ff */
[----:B---3--:R-:W-:Y:S02]  /*0100*/  UIADD3.X UR40, UPT, UPT, URZ, UR7, URZ, UP0, !UPT ;  /* 0x00000007ff287290 */ /* 0x008fe400087fe4ff */
[----:B------:R-:W-:Y:S01]  /*0110*/  ULEA UR4, UR5, UR4, 0x18 ;  /* 0x0000000405047291 */ /* 0x000fe2000f8ec0ff */
[----:B-1----:R-:W-:Y:S01]  /*0120*/  SHF.R.U32.HI R3, RZ, 0x4, R23 ;  /* 0x00000004ff037819 */ /* 0x002fe20000011617 */
[----:B----4-:R-:W-:Y:S01]  /*0130*/  USHF.L.U32 UR43, UR44, 0x4, URZ ;  /* 0x000000042c2b7899 */ /* 0x010fe200080006ff */
[----:B------:R-:W-:-:S02]  /*0140*/  LOP3.LUT R27, R23, 0xf, RZ, 0xc0, !PT ;  /* 0x0000000f171b7812 */ /* 0x000fc400078ec0ff */
[----:B------:R-:W-:Y:S01]  /*0150*/  I2FP.F32.U32 R26, UR44 ;  /* 0x0000002c001a7c45 */ /* 0x000fe20008201000 */
[----:B------:R-:W-:Y:S01]  /*0160*/  UIADD3 UR42, UPT, UPT, UR43, 0xf, URZ ;  /* 0x0000000f2b2a7890 */ /* 0x000fe2000fffe0ff */
[----:B------:R-:W-:Y:S01]  /*0170*/  LEA R25, R23, UR6, 0x2 ;  /* 0x0000000617197c11 */ /* 0x000fe2000f8e10ff */
[----:B-----5:R-:W-:Y:S01]  /*0180*/  IMAD.WIDE.U32 R18, R3, 0x8, R18 ;  /* 0x0000000803127825 */ /* 0x020fe200078e0012 */
[----:B------:R-:W-:Y:S02]  /*0190*/  I2FP.F32.U32 R24, UR43 ;  /* 0x0000002b00187c45 */ /* 0x000fe40008201000 */
[----:B------:R-:W-:Y:S01]  /*01a0*/  LEA R2, R23, UR4, 0x2 ;  /* 0x0000000417027c11 */ /* 0x000fe2000f8e10ff */
[----:B0-----:R-:W-:-:S07]  /*01b0*/  IMAD.WIDE.U32 R16, R3, 0x8, R16 ;  /* 0x0000000803107825 */ /* 0x001fce00078e0010 */
.L_x_6:
[----:B0-----:R0:W-:Y:S01]  /*01c0*/  STS [R25], R26 ;  /* 0x0000001a19007388 */ /* 0x0011e20000000800 */
[----:B------:R-:W-:Y:S01]  /*01d0*/  IMAD.U32 R0, RZ, RZ, UR38 ;  /* 0x00000026ff007e24 */ /* 0x000fe2000f8e00ff */
[----:B------:R-:W-:Y:S05]  /*01e0*/  WARPSYNC.ALL ;  /* 0x0000000000007948 */ /* 0x000fea0003800000 */
[----:B------:R0:W-:Y:S01]  /*01f0*/  STS [R2], R26 ;  /* 0x0000001a02007388 */ /* 0x0001e20000000800 */
[----:B------:R-:W-:Y:S01]  /*0200*/  ISETP.GE.U32.AND P0, PT, R0, 0x20, PT ;  /* 0x000000200000780c */ /* 0x000fe20003f06070 */
[----:B------:R-:W-:Y:S01]  /*0210*/  UIADD3 UR43, UPT, UPT, UR43, 0x100, URZ ;  /* 0x000001002b2b7890 */ /* 0x000fe2000fffe0ff */
[----:B------:R-:W-:Y:S03]  /*0220*/  BAR.SYNC.DEFER_BLOCKING 0x0 ;  /* 0x0000000000007b1d */ /* 0x000fe60000010000 */
[----:B------:R-:W-:-:S04]  /*0230*/  UISETP.GT.U32.AND UP0, UPT, UR43, UR42, UPT ;  /* 0x0000002a2b00728c */ /* 0x000fc8000bf04070 */
[----:B------:R-:W-:-:S04]  /*0240*/  UP2UR UR41, UPR, URZ, 0x1 ;  /* 0x00000001ff297883 */ /* 0x000fc80008000000 */
[----:B0-2---:R-:W-:Y:S08]  /*0250*/  @!P0 BRA `(.L_x_0) ;  /* 0x0000000000548947 */ /* 0x005ff00003800000 */
[----:B------:R-:W-:Y:S01]  /*0260*/  IMAD.MOV.U32 R0, RZ, RZ, 0x8 ;  /* 0x00000008ff007424 */ /* 0x000fe200078e00ff */
[----:B------:R-:W-:-:S06]  /*0270*/  UMOV UR4, UR38 ;  /* 0x0000002600047c82 */ /* 0x000fcc0008000000 */
.L_x_3:
[----:B------:R-:W-:Y:S01]  /*0280*/  ISETP.GE.U32.AND P0, PT, R27, R0, PT ;  /* 0x000000001b00720c */ /* 0x000fe20003f06070 */
[----:B------:R-:W-:-:S12]  /*0290*/  BSSY.RECONVERGENT B0, `(.L_x_1) ;  /* 0x000000c000007945 */ /* 0x000fd80003800200 */
[----:B0-----:R-:W-:Y:S05]  /*02a0*/  @P0 BRA `(.L_x_2) ;  /* 0x0000000000280947 */ /* 0x001fea0003800000 */
[C---:B------:R-:W-:Y:S01]  /*02b0*/  IMAD R4, R0.reuse, 0x4, R25 ;  /* 0x0000000400047824 */ /* 0x040fe200078e0219 */
[----:B------:R-:W-:Y:S01]  /*02c0*/  LDS R3, [R25] ;  /* 0x0000000019037984 */ /* 0x000fe20000000800 */
[----:B------:R-:W-:-:S04]  /*02d0*/  IMAD R5, R0, 0x4, R2 ;  /* 0x0000000400057824 */ /* 0x000fc800078e0202 */
[----:B------:R-:W0:Y:S02]  /*02e0*/  LDS R4, [R4] ;  /* 0x0000000004047984 */ /* 0x000e240000000800 */
[----:B0-----:R-:W-:-:S05]  /*02f0*/  FADD R6, R3, R4 ;  /* 0x0000000403067221 */ /* 0x001fca0000000000 */
[----:B------:R-:W-:Y:S04]  /*0300*/  STS [R25], R6 ;  /* 0x0000000619007388 */ /* 0x000fe80000000800 */
[----:B------:R-:W-:Y:S04]  /*0310*/  LDS R8, [R5] ;  /* 0x0000000005087984 */ /* 0x000fe80000000800 */
[----:B------:R-:W0:Y:S02]  /*0320*/  LDS R3, [R2] ;  /* 0x0000000002037984 */ /* 0x000e240000000800 */
[----:B0-----:R-:W-:-:S05]  /*0330*/  FADD R3, R3, R8 ;  /* 0x0000000803037221 */ /* 0x001fca0000000000 */
[----:B------:R0:W-:Y:S02]  /*0340*/  STS [R2], R3 ;  /* 0x0000000302007388 */ /* 0x0001e40000000800 */
.L_x_2:
[----:B------:R-:W-:Y:S05]  /*0350*/  BSYNC.RECONVERGENT B0 ;  /* 0x0000000000007941 */ /* 0x000fea0003800200 */
.L_x_1:
[----:B------:R-:W-:Y:S01]  /*0360*/  BAR.SYNC.DEFER_BLOCKING 0x0 ;  /* 0x0000000000007b1d */ /* 0x000fe20000010000 */
[----:B------:R-:W-:Y:S01]  /*0370*/  UISETP.GT.U32.AND UP0, UPT, UR4, 0x3f, UPT ;  /* 0x0000003f0400788c */ /* 0x000fe2000bf04070 */
[----:B------:R-:W-:Y:S01]  /*0380*/  SHF.R.U32.HI R0, RZ, 0x1, R0 ;  /* 0x00000001ff007819 */ /* 0x000fe20000011600 */
[----:B------:R-:W-:-:S07]  /*0390*/  USHF.R.U32.HI UR4, URZ, 0x1, UR4 ;  /* 0x00000001ff047899 */ /* 0x000fce0008011604 */
[----:B------:R-:W-:Y:S05]  /*03a0*/  BRA.U UP0, `(.L_x_3) ;  /* 0xfffffffd00b47547 */ /* 0x000fea000b83ffff */
.L_x_0:
[----:B------:R-:W-:Y:S01]  /*03b0*/  ISETP.NE.AND P0, PT, R27, RZ, PT ;  /* 0x000000ff1b00720c */ /* 0x000fe20003f05270 */
[----:B------:R-:W-:-:S12]  /*03c0*/  BSSY.RECONVERGENT B6, `(.L_x_4) ;  /* 0x0000016000067945 */ /* 0x000fd80003800200 */
[----:B------:R-:W-:Y:S05]  /*03d0*/  @P0 BRA `(.L_x_5) ;  /* 0x0000000000500947 */ /* 0x000fea0003800000 */
[----:B0-----:R-:W0:Y:S04]  /*03e0*/  LDS R3, [R25] ;  /* 0x0000000019037984 */ /* 0x001e280000000800 */
[----:B------:R-:W1:Y:S01]  /*03f0*/  LDS R4, [R2] ;  /* 0x0000000002047984 */ /* 0x000e620000000800 */
[----:B0-----:R-:W0:Y:S01]  /*0400*/  F2F.F64.F32 R10, R3 ;  /* 0x00000003000a7310 */ /* 0x001e220000201800 */
[----:B------:R-:W-:-:S07]  /*0410*/  FSETP.NEU.AND P0, PT, R3, R24, PT ;  /* 0x000000180300720b */ /* 0x000fce0003f0d000 */
[----:B-1----:R-:W1:Y:S01]  /*0420*/  F2F.F64.F32 R4, R4 ;  /* 0x0000000400047310 */ /* 0x002e620000201800 */
[----:B0-----:R2:W-:Y:S04]  /*0430*/  STG.E.64 desc[UR36][R18.64], R10 ;  /* 0x0000000a12007986 */ /* 0x0015e8000c101b24 */
[----:B-1----:R2:W-:Y:S01]  /*0440*/  STG.E.64 desc[UR36][R16.64], R4 ;  /* 0x0000000410007986 */ /* 0x0025e2000c101b24 */
[----:B------:R-:W-:Y:S05]  /*0450*/  @!P0 BRA `(.L_x_5) ;  /* 0x0000000000308947 */ /* 0x000fea0003800000 */
[----:B------:R-:W-:Y:S01]  /*0460*/  MOV R8, 0x0 ;  /* 0x0000000000087802 */ /* 0x000fe20000000f00 */
[----:B------:R-:W-:Y:S01]  /*0470*/  IMAD.U32 R22, RZ, RZ, UR44 ;  /* 0x0000002cff167e24 */ /* 0x000fe2000f8e00ff */
[----:B------:R0:W-:Y:S01]  /*0480*/  STL.64 [R1+0x8], R10 ;  /* 0x0000080a01007387 */ /* 0x0001e20000100a00 */
[----:B------:R-:W2:Y:S01]  /*0490*/  LDCU.64 UR4, c[0x4][0x8] ;  /* 0x01000100ff0477ac */ /* 0x000ea20008000a00 */
[----:B------:R-:W-:Y:S02]  /*04a0*/  IMAD.U32 R6, RZ, RZ, UR39 ;  /* 0x00000027ff067e24 */ /* 0x000fe4000f8e00ff */
[----:B------:R0:W-:Y:S01]  /*04b0*/  STL.64 [R1], R22 ;  /* 0x0000001601007387 */ /* 0x0001e20000100a00 */
[----:B------:R-:W1:Y:S01]  /*04c0*/  LDC.64 R8, c[0x4][R8] ;  /* 0x0100000008087b82 */ /* 0x000e620000000a00 */
[----:B------:R-:W-:Y:S02]  /*04d0*/  IMAD.U32 R7, RZ, RZ, UR40 ;  /* 0x00000028ff077e24 */ /* 0x000fe4000f8e00ff */
[----:B--2---:R-:W-:-:S02]  /*04e0*/  IMAD.U32 R4, RZ, RZ, UR4 ;  /* 0x00000004ff047e24 */ /* 0x004fc4000f8e00ff */
[----:B0-----:R-:W-:-:S07]  /*04f0*/  IMAD.U32 R5, RZ, RZ, UR5 ;  /* 0x00000005ff057e24 */ /* 0x001fce000f8e00ff */
[----:B------:R-:W-:-:S07]  /*0500*/  LEPC R20, `(.L_x_5) ;  /* 0x000000001014794e */ /* 0x000fce0000000000 */
[----:B-1----:R-:W-:Y:S05]  /*0510*/  CALL.ABS.NOINC R8 ;  /* 0x0000000008007343 */ /* 0x002fea0003c00000 */
.L_x_5:
[----:B------:R-:W-:Y:S05]  /*0520*/  BSYNC.RECONVERGENT B6 ;  /* 0x0000000000067941 */ /* 0x000fea0003800200 */
.L_x_4:
[----:B------:R-:W-:-:S09]  /*0530*/  UISETP.NE.AND UP0, UPT, UR41, URZ, UPT ;  /* 0x000000ff2900728c */ /* 0x000fd2000bf05270 */
[----:B------:R-:W-:Y:S05]  /*0540*/  BRA.U !UP0, `(.L_x_6) ;  /* 0xfffffffd081c7547 */ /* 0x000fea000b83ffff */
[----:B------:R-:W-:Y:S05]  /*0550*/  EXIT ;  /* 0x000000000000794d */ /* 0x000fea0003800000 */
.L_x_7:
[----:B------:R-:W-:-:S00]  /*0560*/  BRA `(.L_x_7) ;  /* 0xfffffffc00fc7947 */ /* 0x000fc0000383ffff */
[----:B------:R-:W-:-:S00]  /*0570*/  NOP ;  /* 0x0000000000007918 */ /* 0x000fc00000000000 */
        /* <DEDUP_REMOVED lines=8> */
.L_x_8:


//--------------------- .nv.global.init           --------------------------
	.section	.nv.global.init,"aw",@progbits
.nv.global.init:
	.type		$str,@object
	.size		$str,(.L_3 - $str)
$str:
        /*0000*/ 	.byte	0x46, 0x41, 0x49, 0x4c, 0x45, 0x44, 0x32, 0x3a, 0x20, 0x5b, 0x25, 0x64, 0x3a, 0x25, 0x64, 0x5d
        /*0010*/ 	.byte	0x20, 0x25, 0x66, 0x0a, 0x00
.L_3:


//--------------------- .nv.shared._Z10SlipKernelPdS_S_S_S_S_d --------------------------
	.section	.nv.shared._Z10SlipKernelPdS_S_S_S_S_d,"aw",@nobits
	.sectionflags	@""
	.align	4
.nv.shared._Z10SlipKernelPdS_S_S_S_S_d:
	.zero		3072


//--------------------- .nv.shared.reserved.0     --------------------------
	.section	.nv.shared.reserved.0,"aw",@nobits
	.weak		__nv_reservedSMEM_offset_0_alias
	.size		__nv_reservedSMEM_offset_0_alias, 0, 64
	.other		__nv_reservedSMEM_offset_0_alias,@"STO_CUDA_RESERVED_SHARED STV_DEFAULT"
__nv_reservedSMEM_offset_0_alias:
	.zero		0
	.zero		64


//--------------------- .nv.constant0._Z10SlipKernelPdS_S_S_S_S_d --------------------------
	.section	.nv.constant0._Z10SlipKernelPdS_S_S_S_S_d,"a",@progbits
	.sectionflags	@""
	.align	4
.nv.constant0._Z10SlipKernelPdS_S_S_S_S_d:
	.zero		952


//--------------------- SYMBOLS --------------------------

	.type		.nv.reservedSmem.offset0,@object
	.size		.nv.reservedSmem.offset0,0x4
	.type		.nv.reservedSmem.cap,@object
	.size		.nv.reservedSmem.cap,0x4
	.type		vprintf,@function
